//
// Generated by NVIDIA NVVM Compiler
//
// Compiler Build ID: CL-36424714
// Cuda compilation tools, release 13.0, V13.0.88
// Based on NVVM 20.0.0
//

.version 9.0
.target sm_100
.address_size 64

	// .globl	_Z10multiplicaPdS_S_i

.visible .entry _Z10multiplicaPdS_S_i(
	.param .u64 .ptr .align 1 _Z10multiplicaPdS_S_i_param_0,
	.param .u64 .ptr .align 1 _Z10multiplicaPdS_S_i_param_1,
	.param .u64 .ptr .align 1 _Z10multiplicaPdS_S_i_param_2,
	.param .u32 _Z10multiplicaPdS_S_i_param_3
)
{
	.reg .pred 	%p<10>;
	.reg .b32 	%r<43>;
	.reg .b64 	%rd<67>;
	.reg .b64 	%fd<67>;

	ld.param.u64 	%rd14, [_Z10multiplicaPdS_S_i_param_0];
	ld.param.u64 	%rd15, [_Z10multiplicaPdS_S_i_param_1];
	ld.param.u32 	%r18, [_Z10multiplicaPdS_S_i_param_3];
	cvta.to.global.u64 	%rd1, %rd15;
	cvta.to.global.u64 	%rd2, %rd14;
	mov.u32 	%r19, %tid.x;
	mov.u32 	%r20, %ntid.x;
	mov.u32 	%r21, %ctaid.x;
	mad.lo.s32 	%r1, %r20, %r21, %r19;
	mov.u32 	%r22, %tid.y;
	mov.u32 	%r23, %ntid.y;
	mov.u32 	%r24, %ctaid.y;
	mad.lo.s32 	%r25, %r23, %r24, %r22;
	max.s32 	%r26, %r1, %r25;
	setp.ge.s32 	%p1, %r26, %r18;
	@%p1 bra 	$L__BB0_13;
	mul.lo.s32 	%r3, %r18, %r25;
	and.b32  	%r4, %r18, 7;
	setp.lt.u32 	%p2, %r18, 8;
	mov.b32 	%r41, 0;
	mov.f64 	%fd66, 0d0000000000000000;
	@%p2 bra 	$L__BB0_4;
	and.b32  	%r28, %r18, 2147483640;
	neg.s32 	%r39, %r28;
	mul.wide.s32 	%rd16, %r18, 8;
	add.s64 	%rd3, %rd1, %rd16;
	mul.wide.s32 	%rd17, %r18, 16;
	add.s64 	%rd4, %rd1, %rd17;
	mul.wide.s32 	%rd18, %r18, 24;
	add.s64 	%rd5, %rd1, %rd18;
	mul.wide.s32 	%rd19, %r18, 32;
	add.s64 	%rd6, %rd1, %rd19;
	mul.wide.s32 	%rd20, %r18, 40;
	add.s64 	%rd7, %rd1, %rd20;
	mul.wide.s32 	%rd21, %r18, 48;
	add.s64 	%rd8, %rd1, %rd21;
	mul.wide.s32 	%rd22, %r18, 56;
	add.s64 	%rd9, %rd1, %rd22;
	mul.wide.u32 	%rd23, %r3, 8;
	add.s64 	%rd24, %rd23, %rd2;
	add.s64 	%rd66, %rd24, 32;
	mov.f64 	%fd66, 0d0000000000000000;
	mov.u32 	%r38, %r1;
$L__BB0_3:
	.pragma "nounroll";
	and.b32  	%r41, %r18, 2147483640;
	mul.wide.s32 	%rd25, %r38, 8;
	add.s64 	%rd26, %rd3, %rd25;
	add.s64 	%rd27, %rd4, %rd25;
	add.s64 	%rd28, %rd5, %rd25;
	add.s64 	%rd29, %rd6, %rd25;
	add.s64 	%rd30, %rd7, %rd25;
	add.s64 	%rd31, %rd8, %rd25;
	add.s64 	%rd32, %rd9, %rd25;
	add.s64 	%rd33, %rd1, %rd25;
	ld.global.f64 	%fd16, [%rd66+-32];
	ld.global.f64 	%fd17, [%rd33];
	fma.rn.f64 	%fd18, %fd16, %fd17, %fd66;
	ld.global.f64 	%fd19, [%rd66+-24];
	ld.global.f64 	%fd20, [%rd26];
	fma.rn.f64 	%fd21, %fd19, %fd20, %fd18;
	ld.global.f64 	%fd22, [%rd66+-16];
	ld.global.f64 	%fd23, [%rd27];
	fma.rn.f64 	%fd24, %fd22, %fd23, %fd21;
	ld.global.f64 	%fd25, [%rd66+-8];
	ld.global.f64 	%fd26, [%rd28];
	fma.rn.f64 	%fd27, %fd25, %fd26, %fd24;
	ld.global.f64 	%fd28, [%rd66];
	ld.global.f64 	%fd29, [%rd29];
	fma.rn.f64 	%fd30, %fd28, %fd29, %fd27;
	ld.global.f64 	%fd31, [%rd66+8];
	ld.global.f64 	%fd32, [%rd30];
	fma.rn.f64 	%fd33, %fd31, %fd32, %fd30;
	ld.global.f64 	%fd34, [%rd66+16];
	ld.global.f64 	%fd35, [%rd31];
	fma.rn.f64 	%fd36, %fd34, %fd35, %fd33;
	ld.global.f64 	%fd37, [%rd66+24];
	ld.global.f64 	%fd38, [%rd32];
	fma.rn.f64 	%fd66, %fd37, %fd38, %fd36;
	add.s32 	%r39, %r39, 8;
	shl.b32 	%r29, %r18, 3;
	add.s32 	%r38, %r38, %r29;
	add.s64 	%rd66, %rd66, 64;
	setp.ne.s32 	%p3, %r39, 0;
	@%p3 bra 	$L__BB0_3;
$L__BB0_4:
	setp.eq.s32 	%p4, %r4, 0;
	@%p4 bra 	$L__BB0_12;
	and.b32  	%r12, %r18, 3;
	setp.lt.u32 	%p5, %r4, 4;
	@%p5 bra 	$L__BB0_7;
	add.s32 	%r30, %r41, %r3;
	mul.wide.u32 	%rd34, %r30, 8;
	add.s64 	%rd35, %rd2, %rd34;
	ld.global.f64 	%fd40, [%rd35];
	mad.lo.s32 	%r31, %r41, %r18, %r1;
	mul.wide.s32 	%rd36, %r31, 8;
	add.s64 	%rd37, %rd1, %rd36;
	ld.global.f64 	%fd41, [%rd37];
	fma.rn.f64 	%fd42, %fd40, %fd41, %fd66;
	cvt.u64.u32 	%rd38, %r3;
	cvt.u64.u32 	%rd39, %r41;
	add.s64 	%rd40, %rd39, %rd38;
	shl.b64 	%rd41, %rd40, 3;
	add.s64 	%rd42, %rd2, %rd41;
	ld.global.f64 	%fd43, [%rd42+8];
	mul.wide.s32 	%rd43, %r18, 8;
	add.s64 	%rd44, %rd37, %rd43;
	ld.global.f64 	%fd44, [%rd44];
	fma.rn.f64 	%fd45, %fd43, %fd44, %fd42;
	ld.global.f64 	%fd46, [%rd42+16];
	add.s64 	%rd45, %rd44, %rd43;
	ld.global.f64 	%fd47, [%rd45];
	fma.rn.f64 	%fd48, %fd46, %fd47, %fd45;
	ld.global.f64 	%fd49, [%rd42+24];
	add.s64 	%rd46, %rd45, %rd43;
	ld.global.f64 	%fd50, [%rd46];
	fma.rn.f64 	%fd66, %fd49, %fd50, %fd48;
	add.s32 	%r41, %r41, 4;
$L__BB0_7:
	setp.eq.s32 	%p6, %r12, 0;
	@%p6 bra 	$L__BB0_12;
	setp.eq.s32 	%p7, %r12, 1;
	@%p7 bra 	$L__BB0_10;
	add.s32 	%r32, %r41, %r3;
	mul.wide.u32 	%rd47, %r32, 8;
	add.s64 	%rd48, %rd2, %rd47;
	ld.global.f64 	%fd52, [%rd48];
	mad.lo.s32 	%r33, %r41, %r18, %r1;
	mul.wide.s32 	%rd49, %r33, 8;
	add.s64 	%rd50, %rd1, %rd49;
	ld.global.f64 	%fd53, [%rd50];
	fma.rn.f64 	%fd54, %fd52, %fd53, %fd66;
	cvt.u64.u32 	%rd51, %r3;
	cvt.u64.u32 	%rd52, %r41;
	add.s64 	%rd53, %rd52, %rd51;
	shl.b64 	%rd54, %rd53, 3;
	add.s64 	%rd55, %rd2, %rd54;
	ld.global.f64 	%fd55, [%rd55+8];
	mul.wide.s32 	%rd56, %r18, 8;
	add.s64 	%rd57, %rd50, %rd56;
	ld.global.f64 	%fd56, [%rd57];
	fma.rn.f64 	%fd66, %fd55, %fd56, %fd54;
	add.s32 	%r41, %r41, 2;
$L__BB0_10:
	and.b32  	%r34, %r18, 1;
	setp.eq.b32 	%p8, %r34, 1;
	not.pred 	%p9, %p8;
	@%p9 bra 	$L__BB0_12;
	add.s32 	%r35, %r41, %r3;
	mul.wide.u32 	%rd58, %r35, 8;
	add.s64 	%rd59, %rd2, %rd58;
	ld.global.f64 	%fd57, [%rd59];
	mad.lo.s32 	%r36, %r41, %r18, %r1;
	mul.wide.s32 	%rd60, %r36, 8;
	add.s64 	%rd61, %rd1, %rd60;
	ld.global.f64 	%fd58, [%rd61];
	fma.rn.f64 	%fd66, %fd57, %fd58, %fd66;
$L__BB0_12:
	ld.param.u64 	%rd65, [_Z10multiplicaPdS_S_i_param_2];
	add.s32 	%r37, %r3, %r1;
	cvta.to.global.u64 	%rd62, %rd65;
	mul.wide.s32 	%rd63, %r37, 8;
	add.s64 	%rd64, %rd62, %rd63;
	st.global.f64 	[%rd64], %fd66;
$L__BB0_13:
	ret;

}


// ===== COMPILED SASS (sm_100) =====

	.target	sm_100

	.elftype	@"ET_EXEC"


//--------------------- .note.nv.tkinfo           --------------------------
	.section	.note.nv.tkinfo,"",@"SHT_NOTE"
	.sectionflags	@"SHF_NOTE_NV_TKINFO"
	.tkinfo
        /*0018*/ 	.word	0x00000002
        /*0030*/ 	.string	""
        /*0030*/ 	.string	"ptxas"
        /*0030*/ 	.string	"Cuda compilation tools, release 13.0, V13.0.88"
        /*0030*/ 	.string	"Build cuda_13.0.r13.0/compiler.36424714_0"
        /*0030*/ 	.string	"-arch sm_100 -m 64 "



//--------------------- .note.nv.cuinfo           --------------------------
	.section	.note.nv.cuinfo,"",@"SHT_NOTE"
	.sectionflags	@"SHF_NOTE_NV_CUINFO"
        /*0018*/ 	.short	0x0002
        /*001a*/ 	.short	0x0064
        /*001c*/ 	.short	0x0082
	.zero		2


//--------------------- .nv.info                  --------------------------
	.section	.nv.info,"",@"SHT_CUDA_INFO"
	.align	4


	//----- nvinfo : EIATTR_REGCOUNT
	.align		4
        /*0000*/ 	.byte	0x04, 0x2f
        /*0002*/ 	.short	(.L_1 - .L_0)
	.align		4
.L_0:
        /*0004*/ 	.word	index@(_Z10multiplicaPdS_S_i)
        /*0008*/ 	.word	0x0000001e


	//----- nvinfo : EIATTR_FRAME_SIZE
	.align		4
.L_1:
        /*000c*/ 	.byte	0x04, 0x11
        /*000e*/ 	.short	(.L_3 - .L_2)
	.align		4
.L_2:
        /*0010*/ 	.word	index@(_Z10multiplicaPdS_S_i)
        /*0014*/ 	.word	0x00000000


	//----- nvinfo : EIATTR_MIN_STACK_SIZE
	.align		4
.L_3:
        /*0018*/ 	.byte	0x04, 0x12
        /*001a*/ 	.short	(.L_5 - .L_4)
	.align		4
.L_4:
        /*001c*/ 	.word	index@(_Z10multiplicaPdS_S_i)
        /*0020*/ 	.word	0x00000000
.L_5:


//--------------------- .nv.compat                --------------------------
	.section	.nv.compat,"",@"SHT_CUDA_COMPAT_INFO"
	.align	4
        /*0000*/ 	.byte	0x02, 0x09, 0x00, 0x00, 0x02, 0x02, 0x01, 0x00, 0x02, 0x05, 0x05, 0x00, 0x03, 0x07, 0x01, 0x01
        /*0010*/ 	.byte	0x02, 0x03, 0x00, 0x00, 0x02, 0x06, 0x01, 0x00, 0x04, 0x0b, 0x08, 0x00, 0x01, 0x00, 0x00, 0x00
        /*0020*/ 	.byte	0x00, 0x00, 0x00, 0x00


//--------------------- .nv.info._Z10multiplicaPdS_S_i --------------------------
	.section	.nv.info._Z10multiplicaPdS_S_i,"",@"SHT_CUDA_INFO"
	.sectionflags	@""
	.align	4


	//----- nvinfo : EIATTR_CUDA_API_VERSION
	.align		4
        /*0000*/ 	.byte	0x04, 0x37
        /*0002*/ 	.short	(.L_7 - .L_6)
.L_6:
        /*0004*/ 	.word	0x00000082


	//----- nvinfo : EIATTR_KPARAM_INFO
	.align		4
.L_7:
        /*0008*/ 	.byte	0x04, 0x17
        /*000a*/ 	.short	(.L_9 - .L_8)
.L_8:
        /*000c*/ 	.word	0x00000000
        /*0010*/ 	.short	0x0003
        /*0012*/ 	.short	0x0018
        /*0014*/ 	.byte	0x00, 0xf0, 0x11, 0x00


	//----- nvinfo : EIATTR_KPARAM_INFO
	.align		4
.L_9:
        /*0018*/ 	.byte	0x04, 0x17
        /*001a*/ 	.short	(.L_11 - .L_10)
.L_10:
        /*001c*/ 	.word	0x00000000
        /*0020*/ 	.short	0x0002
        /*0022*/ 	.short	0x0010
        /*0024*/ 	.byte	0x00, 0xf5, 0x21, 0x00


	//----- nvinfo : EIATTR_KPARAM_INFO
	.align		4
.L_11:
        /*0028*/ 	.byte	0x04, 0x17
        /*002a*/ 	.short	(.L_13 - .L_12)
.L_12:
        /*002c*/ 	.word	0x00000000
        /*0030*/ 	.short	0x0001
        /*0032*/ 	.short	0x0008
        /*0034*/ 	.byte	0x00, 0xf5, 0x21, 0x00


	//----- nvinfo : EIATTR_KPARAM_INFO
	.align		4
.L_13:
        /*0038*/ 	.byte	0x04, 0x17
        /*003a*/ 	.short	(.L_15 - .L_14)
.L_14:
        /*003c*/ 	.word	0x00000000
        /*0040*/ 	.short	0x0000
        /*0042*/ 	.short	0x0000
        /*0044*/ 	.byte	0x00, 0xf5, 0x21, 0x00


	//----- nvinfo : EIATTR_SPARSE_MMA_MASK
	.align		4
.L_15:
        /*0048*/ 	.byte	0x03, 0x50
        /*004a*/ 	.short	0x0000


	//----- nvinfo : EIATTR_MAXREG_COUNT
	.align		4
        /*004c*/ 	.byte	0x03, 0x1b
        /*004e*/ 	.short	0x00ff


	//----- nvinfo : EIATTR_MERCURY_ISA_VERSION
	.align		4
        /*0050*/ 	.byte	0x03, 0x5f
        /*0052*/ 	.short	0x0101


	//----- nvinfo : EIATTR_VRC_CTA_INIT_COUNT
	.align		4
        /*0054*/ 	.byte	0x02, 0x4a
	.zero		1
	.zero		1


	//----- nvinfo : EIATTR_EXIT_INSTR_OFFSETS
	.align		4
        /*0058*/ 	.byte	0x04, 0x1c
        /*005a*/ 	.short	(.L_17 - .L_16)


	//   ....[0]....
.L_16:
        /*005c*/ 	.word	0x000000c0


	//   ....[1]....
        /*0060*/ 	.word	0x00000ad0


	//----- nvinfo : EIATTR_CBANK_PARAM_SIZE
	.align		4
.L_17:
        /*0064*/ 	.byte	0x03, 0x19
        /*0066*/ 	.short	0x001c


	//----- nvinfo : EIATTR_PARAM_CBANK
	.align		4
        /*0068*/ 	.byte	0x04, 0x0a
        /*006a*/ 	.short	(.L_19 - .L_18)
	.align		4
.L_18:
        /*006c*/ 	.word	index@(.nv.constant0._Z10multiplicaPdS_S_i)
        /*0070*/ 	.short	0x0380
        /*0072*/ 	.short	0x001c


	//----- nvinfo : EIATTR_SW_WAR
	.align		4
.L_19:
        /*0074*/ 	.byte	0x04, 0x36
        /*0076*/ 	.short	(.L_21 - .L_20)
.L_20:
        /*0078*/ 	.word	0x00000008
.L_21:


//--------------------- .nv.callgraph             --------------------------
	.section	.nv.callgraph,"",@"SHT_CUDA_CALLGRAPH"
	.align	4
	.sectionentsize	8
	.align		4
        /*0000*/ 	.word	0x00000000
	.align		4
        /*0004*/ 	.word	0xffffffff
	.align		4
        /*0008*/ 	.word	0x00000000
	.align		4
        /*000c*/ 	.word	0xfffffffe
	.align		4
        /*0010*/ 	.word	0x00000000
	.align		4
        /*0014*/ 	.word	0xfffffffd
	.align		4
        /*0018*/ 	.word	0x00000000
	.align		4
        /*001c*/ 	.word	0xfffffffc


//--------------------- .text._Z10multiplicaPdS_S_i --------------------------
	.section	.text._Z10multiplicaPdS_S_i,"ax",@progbits
	.align	128
        .global         _Z10multiplicaPdS_S_i
        .type           _Z10multiplicaPdS_S_i,@function
        .size           _Z10multiplicaPdS_S_i,(.L_x_5 - _Z10multiplicaPdS_S_i)
        .other          _Z10multiplicaPdS_S_i,@"STO_CUDA_ENTRY STV_DEFAULT"
_Z10multiplicaPdS_S_i:
.text._Z10multiplicaPdS_S_i:
[----:B------:R-:W-:Y:S01]  /*0000*/  LDC R1, c[0x0][0x37c] ;  /* 0x0000df00ff017b82 */ /* 0x000fe20000000800 */
[----:B------:R-:W0:Y:S01]  /*0010*/  S2R R0, SR_TID.X ;  /* 0x0000000000007919 */ /* 0x000e220000002100 */
[----:B------:R-:W0:Y:S01]  /*0020*/  LDCU UR4, c[0x0][0x360] ;  /* 0x00006c00ff0477ac */ /* 0x000e220008000800 */
[----:B------:R-:W0:Y:S01]  /*0030*/  S2R R3, SR_CTAID.X ;  /* 0x0000000000037919 */ /* 0x000e220000002500 */
[----:B------:R-:W1:Y:S01]  /*0040*/  LDCU UR5, c[0x0][0x364] ;  /* 0x00006c80ff0577ac */ /* 0x000e620008000800 */
[----:B------:R-:W1:Y:S01]  /*0050*/  S2R R21, SR_TID.Y ;  /* 0x0000000000157919 */ /* 0x000e620000002200 */
[----:B------:R-:W2:Y:S01]  /*0060*/  LDCU UR18, c[0x0][0x398] ;  /* 0x00007300ff1277ac */ /* 0x000ea20008000800 */
[----:B------:R-:W1:Y:S01]  /*0070*/  S2R R2, SR_CTAID.Y ;  /* 0x0000000000027919 */ /* 0x000e620000002600 */
[----:B0-----:R-:W-:Y:S02]  /*0080*/  IMAD R0, R3, UR4, R0 ;  /* 0x0000000403007c24 */ /* 0x001fe4000f8e0200 */
[----:B-1----:R-:W-:-:S05]  /*0090*/  IMAD R21, R2, UR5, R21 ;  /* 0x0000000502157c24 */ /* 0x002fca000f8e0215 */
[----:B------:R-:W-:-:S04]  /*00a0*/  VIMNMX R2, PT, PT, R0, R21, !PT ;  /* 0x0000001500027248 */ /* 0x000fc80007fe0100 */
[----:B--2---:R-:W-:-:S13]  /*00b0*/  ISETP.GE.AND P0, PT, R2, UR18, PT ;  /* 0x0000001202007c0c */ /* 0x004fda000bf06270 */
[----:B------:R-:W-:Y:S05]  /*00c0*/  @P0 EXIT ;  /* 0x000000000000094d */ /* 0x000fea0003800000 */
[----:B------:R-:W-:Y:S02]  /*00d0*/  UISETP.GE.U32.AND UP0, UPT, UR18, 0x8, UPT ;  /* 0x000000081200788c */ /* 0x000fe4000bf06070 */
[----:B------:R-:W-:Y:S01]  /*00e0*/  IMAD R21, R21, UR18, RZ ;  /* 0x0000001215157c24 */ /* 0x000fe2000f8e02ff */
[----:B------:R-:W-:Y:S01]  /*00f0*/  CS2R R12, SRZ ;  /* 0x00000000000c7805 */ /* 0x000fe2000001ff00 */
[----:B------:R-:W0:Y:S01]  /*0100*/  LDCU.64 UR16, c[0x0][0x358] ;  /* 0x00006b00ff1077ac */ /* 0x000e220008000a00 */
[----:B------:R-:W-:-:S04]  /*0110*/  UMOV UR4, URZ ;  /* 0x000000ff00047c82 */ /* 0x000fc80008000000 */
[----:B------:R-:W-:Y:S05]  /*0120*/  BRA.U !UP0, `(.L_x_0) ;  /* 0x0000000508147547 */ /* 0x000fea000b800000 */
[----:B------:R-:W1:Y:S01]  /*0130*/  LDCU.128 UR20, c[0x0][0x380] ;  /* 0x00007000ff1477ac */ /* 0x000e620008000c00 */
[----:B------:R-:W-:Y:S01]  /*0140*/  IMAD.MOV.U32 R20, RZ, RZ, R0 ;  /* 0x000000ffff147224 */ /* 0x000fe200078e0000 */
[----:B------:R-:W-:Y:S01]  /*0150*/  CS2R R12, SRZ ;  /* 0x00000000000c7805 */ /* 0x000fe2000001ff00 */
[----:B------:R-:W-:-:S04]  /*0160*/  ULOP3.LUT UR4, UR18, 0x7ffffff8, URZ, 0xc0, !UPT ;  /* 0x7ffffff812047892 */ /* 0x000fc8000f8ec0ff */
[----:B------:R-:W-:Y:S01]  /*0170*/  UIADD3 UR4, UPT, UPT, -UR4, URZ, URZ ;  /* 0x000000ff04047290 */ /* 0x000fe2000fffe1ff */
[----:B-1----:R-:W-:Y:S01]  /*0180*/  MOV R2, UR20 ;  /* 0x0000001400027c02 */ /* 0x002fe20008000f00 */
[----:B------:R-:W-:Y:S01]  /*0190*/  IMAD.U32 R3, RZ, RZ, UR21 ;  /* 0x00000015ff037e24 */ /* 0x000fe2000f8e00ff */
[----:B------:R-:W-:Y:S02]  /*01a0*/  UIMAD.WIDE UR6, UR18, 0x18, UR22 ;  /* 0x00000018120678a5 */ /* 0x000fe4000f8e0216 */
[----:B------:R-:W-:Y:S01]  /*01b0*/  UIMAD.WIDE UR8, UR18, 0x20, UR22 ;  /* 0x00000020120878a5 */ /* 0x000fe2000f8e0216 */
[----:B------:R-:W-:Y:S01]  /*01c0*/  IMAD.WIDE.U32 R2, R21, 0x8, R2 ;  /* 0x0000000815027825 */ /* 0x000fe200078e0002 */
[----:B------:R-:W-:Y:S02]  /*01d0*/  UIMAD.WIDE UR10, UR18, 0x28, UR22 ;  /* 0x00000028120a78a5 */ /* 0x000fe4000f8e0216 */
[----:B------:R-:W-:Y:S01]  /*01e0*/  UIMAD.WIDE UR12, UR18, 0x30, UR22 ;  /* 0x00000030120c78a5 */ /* 0x000fe2000f8e0216 */
[----:B------:R-:W-:Y:S01]  /*01f0*/  IADD3 R8, P0, PT, R2, 0x20, RZ ;  /* 0x0000002002087810 */ /* 0x000fe20007f1e0ff */
[----:B------:R-:W-:-:S03]  /*0200*/  UIMAD.WIDE UR14, UR18, 0x38, UR22 ;  /* 0x00000038120e78a5 */ /* 0x000fc6000f8e0216 */
[----:B------:R-:W-:-:S09]  /*0210*/  IADD3.X R9, PT, PT, RZ, R3, RZ, P0, !PT ;  /* 0x00000003ff097210 */ /* 0x000fd200007fe4ff */
.L_x_1:
[----:B------:R-:W-:Y:S01]  /*0220*/  HFMA2 R23, -RZ, RZ, 0, 4.76837158203125e-07 ;  /* 0x00000008ff177431 */ /* 0x000fe200000001ff */
[----:B------:R-:W-:Y:S01]  /*0230*/  UIMAD.WIDE UR24, UR18, 0x8, UR22 ;  /* 0x00000008121878a5 */ /* 0x000fe2000f8e0216 */
[----:B------:R-:W-:Y:S01]  /*0240*/  IMAD.MOV.U32 R2, RZ, RZ, R8 ;  /* 0x000000ffff027224 */ /* 0x000fe200078e0008 */
[----:B------:R-:W-:Y:S01]  /*0250*/  MOV R3, R9 ;  /* 0x0000000900037202 */ /* 0x000fe20000000f00 */
[----:B------:R-:W-:-:S03]  /*0260*/  UIMAD.WIDE UR20, UR18, 0x10, UR22 ;  /* 0x00000010121478a5 */ /* 0x000fc6000f8e0216 */
[----:B------:R-:W-:Y:S01]  /*0270*/  MOV R19, UR25 ;  /* 0x0000001900137c02 */ /* 0x000fe20008000f00 */
[----:B------:R-:W-:Y:S01]  /*0280*/  IMAD.U32 R18, RZ, RZ, UR24 ;  /* 0x00000018ff127e24 */ /* 0x000fe2000f8e00ff */
[----:B0-----:R-:W2:Y:S01]  /*0290*/  LDG.E.64 R24, desc[UR16][R2.64+-0x20] ;  /* 0xffffe01002187981 */ /* 0x001ea2000c1e1b00 */
[C---:B------:R-:W-:Y:S01]  /*02a0*/  IMAD.WIDE R22, R20.reuse, R23, UR22 ;  /* 0x0000001614167e25 */ /* 0x040fe2000f8e0217 */
[----:B------:R-:W-:Y:S02]  /*02b0*/  MOV R16, UR20 ;  /* 0x0000001400107c02 */ /* 0x000fe40008000f00 */
[----:B------:R-:W3:Y:S01]  /*02c0*/  LDG.E.64 R10, desc[UR16][R2.64+-0x18] ;  /* 0xffffe810020a7981 */ /* 0x000ee2000c1e1b00 */
[----:B------:R-:W-:-:S03]  /*02d0*/  IMAD.WIDE R18, R20, 0x8, R18 ;  /* 0x0000000814127825 */ /* 0x000fc600078e0212 */
[----:B------:R-:W2:Y:S01]  /*02e0*/  LDG.E.64 R22, desc[UR16][R22.64] ;  /* 0x0000001016167981 */ /* 0x000ea2000c1e1b00 */
[----:B------:R-:W-:-:S03]  /*02f0*/  IMAD.U32 R17, RZ, RZ, UR21 ;  /* 0x00000015ff117e24 */ /* 0x000fc6000f8e00ff */
[----:B------:R-:W3:Y:S01]  /*0300*/  LDG.E.64 R18, desc[UR16][R18.64] ;  /* 0x0000001012127981 */ /* 0x000ee2000c1e1b00 */
[----:B------:R-:W-:-:S04]  /*0310*/  IMAD.WIDE R16, R20, 0x8, R16 ;  /* 0x0000000814107825 */ /* 0x000fc800078e0210 */
[----:B------:R-:W-:Y:S01]  /*0320*/  HFMA2 R9, -RZ, RZ, 0, 4.76837158203125e-07 ;  /* 0x00000008ff097431 */ /* 0x000fe200000001ff */
[----:B------:R-:W4:Y:S04]  /*0330*/  LDG.E.64 R14, desc[UR16][R2.64+-0x10] ;  /* 0xfffff010020e7981 */ /* 0x000f28000c1e1b00 */
[----:B------:R-:W4:Y:S01]  /*0340*/  LDG.E.64 R16, desc[UR16][R16.64] ;  /* 0x0000001010107981 */ /* 0x000f22000c1e1b00 */
[----:B------:R-:W-:-:S03]  /*0350*/  IMAD.WIDE R8, R20, R9, UR6 ;  /* 0x0000000614087e25 */ /* 0x000fc6000f8e0209 */
[----:B------:R-:W5:Y:S04]  /*0360*/  LDG.E.64 R6, desc[UR16][R2.64+-0x8] ;  /* 0xfffff81002067981 */ /* 0x000f68000c1e1b00 */
[----:B------:R-:W5:Y:S01]  /*0370*/  LDG.E.64 R8, desc[UR16][R8.64] ;  /* 0x0000001008087981 */ /* 0x000f62000c1e1b00 */
[----:B------:R-:W-:-:S05]  /*0380*/  MOV R5, 0x8 ;  /* 0x0000000800057802 */ /* 0x000fca0000000f00 */
[----:B------:R-:W-:-:S06]  /*0390*/  IMAD.WIDE R4, R20, R5, UR8 ;  /* 0x0000000814047e25 */ /* 0x000fcc000f8e0205 */
[----:B------:R-:W5:Y:S01]  /*03a0*/  LDG.E.64 R4, desc[UR16][R4.64] ;  /* 0x0000001004047981 */ /* 0x000f62000c1e1b00 */
[----:B--2---:R-:W-:Y:S01]  /*03b0*/  DFMA R24, R24, R22, R12 ;  /* 0x000000161818722b */ /* 0x004fe2000000000c */
[----:B------:R-:W-:Y:S02]  /*03c0*/  IMAD.MOV.U32 R23, RZ, RZ, 0x8 ;  /* 0x00000008ff177424 */ /* 0x000fe400078e00ff */
[----:B------:R-:W2:Y:S02]  /*03d0*/  LDG.E.64 R12, desc[UR16][R2.64] ;  /* 0x00000010020c7981 */ /* 0x000ea4000c1e1b00 */
[----:B------:R-:W-:-:S03]  /*03e0*/  IMAD.WIDE R22, R20, R23, UR10 ;  /* 0x0000000a14167e25 */ /* 0x000fc6000f8e0217 */
[----:B---3--:R-:W-:Y:S01]  /*03f0*/  DFMA R18, R10, R18, R24 ;  /* 0x000000120a12722b */ /* 0x008fe20000000018 */
[----:B------:R-:W-:Y:S01]  /*0400*/  MOV R25, 0x8 ;  /* 0x0000000800197802 */ /* 0x000fe20000000f00 */
[----:B------:R-:W3:Y:S04]  /*0410*/  LDG.E.64 R10, desc[UR16][R2.64+0x8] ;  /* 0x00000810020a7981 */ /* 0x000ee8000c1e1b00 */
[----:B------:R-:W3:Y:S01]  /*0420*/  LDG.E.64 R22, desc[UR16][R22.64] ;  /* 0x0000001016167981 */ /* 0x000ee2000c1e1b00 */
[C---:B------:R-:W-:Y:S01]  /*0430*/  IMAD.WIDE R24, R20.reuse, R25, UR12 ;  /* 0x0000000c14187e25 */ /* 0x040fe2000f8e0219 */
[----:B----4-:R-:W-:Y:S01]  /*0440*/  DFMA R16, R14, R16, R18 ;  /* 0x000000100e10722b */ /* 0x010fe20000000012 */
[----:B------:R-:W-:Y:S01]  /*0450*/  MOV R19, 0x8 ;  /* 0x0000000800137802 */ /* 0x000fe20000000f00 */
[----:B------:R-:W4:Y:S04]  /*0460*/  LDG.E.64 R14, desc[UR16][R2.64+0x10] ;  /* 0x00001010020e7981 */ /* 0x000f28000c1e1b00 */
[----:B------:R-:W4:Y:S01]  /*0470*/  LDG.E.64 R24, desc[UR16][R24.64] ;  /* 0x0000001018187981 */ /* 0x000f22000c1e1b00 */
[----:B------:R-:W-:Y:S01]  /*0480*/  IMAD.WIDE R18, R20, R19, UR14 ;  /* 0x0000000e14127e25 */ /* 0x000fe2000f8e0213 */
[----:B-----5:R-:W-:-:S02]  /*0490*/  DFMA R8, R6, R8, R16 ;  /* 0x000000080608722b */ /* 0x020fc40000000010 */
[----:B------:R-:W5:Y:S04]  /*04a0*/  LDG.E.64 R6, desc[UR16][R2.64+0x18] ;  /* 0x0000181002067981 */ /* 0x000f68000c1e1b00 */
[----:B------:R-:W5:Y:S01]  /*04b0*/  LDG.E.64 R18, desc[UR16][R18.64] ;  /* 0x0000001012127981 */ /* 0x000f62000c1e1b00 */
[----:B------:R-:W-:-:S04]  /*04c0*/  UIADD3 UR4, UPT, UPT, UR4, 0x8, URZ ;  /* 0x0000000804047890 */ /* 0x000fc8000fffe0ff */
[----:B------:R-:W-:Y:S01]  /*04d0*/  UISETP.NE.AND UP0, UPT, UR4, URZ, UPT ;  /* 0x000000ff0400728c */ /* 0x000fe2000bf05270 */
[----:B--2---:R-:W-:-:S08]  /*04e0*/  DFMA R4, R12, R4, R8 ;  /* 0x000000040c04722b */ /* 0x004fd00000000008 */
[----:B---3--:R-:W-:-:S08]  /*04f0*/  DFMA R4, R10, R22, R4 ;  /* 0x000000160a04722b */ /* 0x008fd00000000004 */
[----:B----4-:R-:W-:Y:S01]  /*0500*/  DFMA R4, R14, R24, R4 ;  /* 0x000000180e04722b */ /* 0x010fe20000000004 */
[----:B------:R-:W-:-:S07]  /*0510*/  IADD3 R8, P0, PT, R2, 0x40, RZ ;  /* 0x0000004002087810 */ /* 0x000fce0007f1e0ff */
[----:B-----5:R-:W-:Y:S01]  /*0520*/  DFMA R12, R6, R18, R4 ;  /* 0x00000012060c722b */ /* 0x020fe20000000004 */
[----:B------:R-:W-:Y:S01]  /*0530*/  IMAD.U32 R5, RZ, RZ, UR18 ;  /* 0x00000012ff057e24 */ /* 0x000fe2000f8e00ff */
[----:B------:R-:W-:-:S04]  /*0540*/  IADD3.X R9, PT, PT, RZ, R3, RZ, P0, !PT ;  /* 0x00000003ff097210 */ /* 0x000fc800007fe4ff */
[----:B------:R-:W-:Y:S01]  /*0550*/  LEA R20, R5, R20, 0x3 ;  /* 0x0000001405147211 */ /* 0x000fe200078e18ff */
[----:B------:R-:W-:Y:S06]  /*0560*/  BRA.U UP0, `(.L_x_1) ;  /* 0xfffffffd002c7547 */ /* 0x000fec000b83ffff */
[----:B------:R-:W-:-:S12]  /*0570*/  ULOP3.LUT UR4, UR18, 0x7ffffff8, URZ, 0xc0, !UPT ;  /* 0x7ffffff812047892 */ /* 0x000fd8000f8ec0ff */
.L_x_0:
[----:B------:R-:W-:-:S04]  /*0580*/  ULOP3.LUT UR6, UR18, 0x7, URZ, 0xc0, !UPT ;  /* 0x0000000712067892 */ /* 0x000fc8000f8ec0ff */
[----:B------:R-:W-:-:S09]  /*0590*/  UISETP.NE.AND UP0, UPT, UR6, URZ, UPT ;  /* 0x000000ff0600728c */ /* 0x000fd2000bf05270 */
[----:B------:R-:W-:Y:S05]  /*05a0*/  BRA.U !UP0, `(.L_x_2) ;  /* 0x0000000508387547 */ /* 0x000fea000b800000 */
[----:B------:R-:W-:Y:S02]  /*05b0*/  UISETP.GE.U32.AND UP0, UPT, UR6, 0x4, UPT ;  /* 0x000000040600788c */ /* 0x000fe4000bf06070 */
[----:B------:R-:W-:-:S04]  /*05c0*/  ULOP3.LUT UR5, UR18, 0x3, URZ, 0xc0, !UPT ;  /* 0x0000000312057892 */ /* 0x000fc8000f8ec0ff */
[----:B------:R-:W-:-:S03]  /*05d0*/  UISETP.NE.AND UP1, UPT, UR5, URZ, UPT ;  /* 0x000000ff0500728c */ /* 0x000fc6000bf25270 */
[----:B------:R-:W-:Y:S08]  /*05e0*/  BRA.U !UP0, `(.L_x_3) ;  /* 0x00000001087c7547 */ /* 0x000ff0000b800000 */
[----:B------:R-:W1:Y:S01]  /*05f0*/  LDC.64 R10, c[0x0][0x380] ;  /* 0x0000e000ff0a7b82 */ /* 0x000e620000000a00 */
[----:B------:R-:W2:Y:S01]  /*0600*/  LDCU.64 UR6, c[0x0][0x380] ;  /* 0x00007000ff0677ac */ /* 0x000ea20008000a00 */
[----:B------:R-:W-:Y:S01]  /*0610*/  IMAD.U32 R5, RZ, RZ, UR4 ;  /* 0x00000004ff057e24 */ /* 0x000fe2000f8e00ff */
[C---:B------:R-:W-:Y:S01]  /*0620*/  IADD3 R3, PT, PT, R21.reuse, UR4, RZ ;  /* 0x0000000415037c10 */ /* 0x040fe2000fffe0ff */
[----:B------:R-:W-:Y:S01]  /*0630*/  IMAD.U32 R23, RZ, RZ, UR18 ;  /* 0x00000012ff177e24 */ /* 0x000fe2000f8e00ff */
[----:B------:R-:W-:Y:S01]  /*0640*/  IADD3 R2, P0, PT, R21, UR4, RZ ;  /* 0x0000000415027c10 */ /* 0x000fe2000ff1e0ff */
[----:B------:R-:W-:Y:S02]  /*0650*/  IMAD R5, R5, UR18, R0 ;  /* 0x0000001205057c24 */ /* 0x000fe4000f8e0200 */
[----:B------:R-:W3:Y:S01]  /*0660*/  LDC.64 R18, c[0x0][0x388] ;  /* 0x0000e200ff127b82 */ /* 0x000ee20000000a00 */
[----:B------:R-:W-:Y:S01]  /*0670*/  MOV R25, UR18 ;  /* 0x0000001200197c02 */ /* 0x000fe20008000f00 */
[----:B-1----:R-:W-:Y:S01]  /*0680*/  IMAD.WIDE.U32 R10, R3, 0x8, R10 ;  /* 0x00000008030a7825 */ /* 0x002fe200078e000a */
[----:B------:R-:W-:-:S02]  /*0690*/  IADD3.X R3, PT, PT, RZ, RZ, RZ, P0, !PT ;  /* 0x000000ffff037210 */ /* 0x000fc400007fe4ff */
[----:B--2---:R-:W-:-:S03]  /*06a0*/  LEA R16, P0, R2, UR6, 0x3 ;  /* 0x0000000602107c11 */ /* 0x004fc6000f8018ff */
[----:B0-----:R-:W2:Y:S01]  /*06b0*/  LDG.E.64 R10, desc[UR16][R10.64] ;  /* 0x000000100a0a7981 */ /* 0x001ea2000c1e1b00 */
[----:B---3--:R-:W-:Y:S01]  /*06c0*/  IMAD.WIDE R18, R5, 0x8, R18 ;  /* 0x0000000805127825 */ /* 0x008fe200078e0212 */
[----:B------:R-:W-:-:S04]  /*06d0*/  LEA.HI.X R17, R2, UR7, R3, 0x3, P0 ;  /* 0x0000000702117c11 */ /* 0x000fc800080f1c03 */
[----:B------:R-:W2:Y:S01]  /*06e0*/  LDG.E.64 R14, desc[UR16][R18.64] ;  /* 0x00000010120e7981 */ /* 0x000ea2000c1e1b00 */
[----:B------:R-:W-:-:S03]  /*06f0*/  IMAD.WIDE R22, R23, 0x8, R18 ;  /* 0x0000000817167825 */ /* 0x000fc600078e0212 */
[----:B------:R-:W3:Y:S04]  /*0700*/  LDG.E.64 R6, desc[UR16][R16.64+0x8] ;  /* 0x0000081010067981 */ /* 0x000ee8000c1e1b00 */
[----:B------:R-:W3:Y:S01]  /*0710*/  LDG.E.64 R8, desc[UR16][R22.64] ;  /* 0x0000001016087981 */ /* 0x000ee2000c1e1b00 */
[----:B------:R-:W-:Y:S01]  /*0720*/  IMAD.WIDE R24, R25, 0x8, R22 ;  /* 0x0000000819187825 */ /* 0x000fe200078e0216 */
[----:B------:R-:W-:Y:S02]  /*0730*/  MOV R27, UR18 ;  /* 0x00000012001b7c02 */ /* 0x000fe40008000f00 */
[----:B------:R-:W4:Y:S04]  /*0740*/  LDG.E.64 R2, desc[UR16][R16.64+0x10] ;  /* 0x0000101010027981 */ /* 0x000f28000c1e1b00 */
[----:B------:R-:W4:Y:S01]  /*0750*/  LDG.E.64 R4, desc[UR16][R24.64] ;  /* 0x0000001018047981 */ /* 0x000f22000c1e1b00 */
[----:B------:R-:W-:-:S03]  /*0760*/  IMAD.WIDE R26, R27, 0x8, R24 ;  /* 0x000000081b1a7825 */ /* 0x000fc600078e0218 */
[----:B------:R-:W5:Y:S04]  /*0770*/  LDG.E.64 R18, desc[UR16][R16.64+0x18] ;  /* 0x0000181010127981 */ /* 0x000f68000c1e1b00 */
[----:B------:R-:W5:Y:S01]  /*0780*/  LDG.E.64 R26, desc[UR16][R26.64] ;  /* 0x000000101a1a7981 */ /* 0x000f62000c1e1b00 */
[----:B------:R-:W-:Y:S01]  /*0790*/  UIADD3 UR4, UPT, UPT, UR4, 0x4, URZ ;  /* 0x0000000404047890 */ /* 0x000fe2000fffe0ff */
[----:B--2---:R-:W-:-:S08]  /*07a0*/  DFMA R10, R10, R14, R12 ;  /* 0x0000000e0a0a722b */ /* 0x004fd0000000000c */
[----:B---3--:R-:W-:-:S08]  /*07b0*/  DFMA R6, R6, R8, R10 ;  /* 0x000000080606722b */ /* 0x008fd0000000000a */
[----:B----4-:R-:W-:-:S08]  /*07c0*/  DFMA R2, R2, R4, R6 ;  /* 0x000000040202722b */ /* 0x010fd00000000006 */
[----:B-----5:R-:W-:-:S11]  /*07d0*/  DFMA R12, R18, R26, R2 ;  /* 0x0000001a120c722b */ /* 0x020fd60000000002 */
.L_x_3:
[----:B------:R-:W-:Y:S05]  /*07e0*/  BRA.U !UP1, `(.L_x_2) ;  /* 0x0000000109a87547 */ /* 0x000fea000b800000 */
[----:B------:R-:W-:Y:S01]  /*07f0*/  UISETP.NE.AND UP0, UPT, UR5, 0x1, UPT ;  /* 0x000000010500788c */ /* 0x000fe2000bf05270 */
[----:B------:R-:W-:Y:S01]  /*0800*/  IMAD.U32 R9, RZ, RZ, UR4 ;  /* 0x00000004ff097e24 */ /* 0x000fe2000f8e00ff */
[----:B------:R-:W-:Y:S02]  /*0810*/  ULOP3.LUT UR5, UR18, 0x1, URZ, 0xc0, !UPT ;  /* 0x0000000112057892 */ /* 0x000fe4000f8ec0ff */
[----:B------:R-:W-:Y:S02]  /*0820*/  MOV R11, UR18 ;  /* 0x00000012000b7c02 */ /* 0x000fe40008000f00 */
[----:B------:R-:W-:Y:S01]  /*0830*/  PLOP3.LUT P1, PT, PT, PT, UP0, 0x80, 0x8 ;  /* 0x000000000008781c */ /* 0x000fe20003f2f008 */
[----:B------:R-:W-:-:S04]  /*0840*/  UISETP.NE.U32.AND UP1, UPT, UR5, 0x1, UPT ;  /* 0x000000010500788c */ /* 0x000fc8000bf25070 */
[----:B------:R-:W1:Y:S02]  /*0850*/  @UP0 LDCU.128 UR8, c[0x0][0x380] ;  /* 0x00007000ff0807ac */ /* 0x000e640008000c00 */
[----:B------:R-:W-:Y:S01]  /*0860*/  PLOP3.LUT P0, PT, PT, PT, UP1, 0x80, 0x8 ;  /* 0x000000000008781c */ /* 0x000fe20003f0f018 */
[----:B------:R-:W2:Y:S05]  /*0870*/  @UP0 LDCU.64 UR6, c[0x0][0x380] ;  /* 0x00007000ff0607ac */ /* 0x000eaa0008000a00 */
[C---:B------:R-:W-:Y:S01]  /*0880*/  @P1 IADD3 R7, PT, PT, R21.reuse, UR4, RZ ;  /* 0x0000000415071c10 */ /* 0x040fe2000fffe0ff */
[----:B------:R-:W3:Y:S01]  /*0890*/  @!UP1 LDCU.128 UR12, c[0x0][0x380] ;  /* 0x00007000ff0c97ac */ /* 0x000ee20008000c00 */
[----:B------:R-:W-:Y:S01]  /*08a0*/  @P1 IADD3 R6, P2, PT, R21, UR4, RZ ;  /* 0x0000000415061c10 */ /* 0x000fe2000ff5e0ff */
[----:B------:R-:W-:Y:S01]  /*08b0*/  @P1 IMAD R9, R9, UR18, R0 ;  /* 0x0000001209091c24 */ /* 0x000fe2000f8e0200 */
[----:B------:R-:W-:Y:S01]  /*08c0*/  @UP0 UIADD3 UR4, UPT, UPT, UR4, 0x2, URZ ;  /* 0x0000000204040890 */ /* 0x000fe2000fffe0ff */
[----:B-1----:R-:W-:Y:S01]  /*08d0*/  MOV R2, UR8 ;  /* 0x0000000800027c02 */ /* 0x002fe20008000f00 */
[----:B------:R-:W-:Y:S01]  /*08e0*/  IMAD.U32 R3, RZ, RZ, UR9 ;  /* 0x00000009ff037e24 */ /* 0x000fe2000f8e00ff */
[----:B------:R-:W-:-:S02]  /*08f0*/  MOV R4, UR10 ;  /* 0x0000000a00047c02 */ /* 0x000fc40008000f00 */
[----:B------:R-:W-:Y:S01]  /*0900*/  MOV R5, UR11 ;  /* 0x0000000b00057c02 */ /* 0x000fe20008000f00 */
[----:B------:R-:W-:-:S04]  /*0910*/  @P1 IMAD.WIDE.U32 R2, R7, 0x8, R2 ;  /* 0x0000000807021825 */ /* 0x000fc800078e0002 */
[----:B------:R-:W-:Y:S01]  /*0920*/  @P1 IMAD.WIDE R4, R9, 0x8, R4 ;  /* 0x0000000809041825 */ /* 0x000fe200078e0204 */
[----:B------:R-:W-:Y:S01]  /*0930*/  MOV R19, UR4 ;  /* 0x0000000400137c02 */ /* 0x000fe20008000f00 */
[----:B0-----:R-:W4:Y:S02]  /*0940*/  @P1 LDG.E.64 R2, desc[UR16][R2.64] ;  /* 0x0000001002021981 */ /* 0x001f24000c1e1b00 */
[----:B------:R-:W-:Y:S01]  /*0950*/  @P1 IMAD.X R7, RZ, RZ, RZ, P2 ;  /* 0x000000ffff071224 */ /* 0x000fe200010e06ff */
[----:B--2---:R-:W-:-:S04]  /*0960*/  @P1 LEA R8, P2, R6, UR6, 0x3 ;  /* 0x0000000606081c11 */ /* 0x004fc8000f8418ff */
[----:B------:R-:W-:Y:S01]  /*0970*/  @P1 LEA.HI.X R9, R6, UR7, R7, 0x3, P2 ;  /* 0x0000000706091c11 */ /* 0x000fe200090f1c07 */
[----:B------:R-:W-:Y:S02]  /*0980*/  @P1 IMAD.WIDE R6, R11, 0x8, R4 ;  /* 0x000000080b061825 */ /* 0x000fe400078e0204 */
[----:B------:R-:W4:Y:S01]  /*0990*/  @P1 LDG.E.64 R4, desc[UR16][R4.64] ;  /* 0x0000001004041981 */ /* 0x000f22000c1e1b00 */
[----:B---3--:R-:W-:Y:S01]  /*09a0*/  MOV R14, UR12 ;  /* 0x0000000c000e7c02 */ /* 0x008fe20008000f00 */
[----:B------:R-:W-:Y:S01]  /*09b0*/  IMAD.U32 R15, RZ, RZ, UR13 ;  /* 0x0000000dff0f7e24 */ /* 0x000fe2000f8e00ff */
[----:B------:R-:W-:Y:S01]  /*09c0*/  MOV R10, UR14 ;  /* 0x0000000e000a7c02 */ /* 0x000fe20008000f00 */
[----:B------:R-:W-:Y:S01]  /*09d0*/  IMAD.U32 R11, RZ, RZ, UR15 ;  /* 0x0000000fff0b7e24 */ /* 0x000fe2000f8e00ff */
[----:B------:R-:W-:Y:S01]  /*09e0*/  @!P0 IADD3 R17, PT, PT, R21, UR4, RZ ;  /* 0x0000000415118c10 */ /* 0x000fe2000fffe0ff */
[----:B------:R-:W-:Y:S01]  /*09f0*/  @!P0 IMAD R19, R19, UR18, R0 ;  /* 0x0000001213138c24 */ /* 0x000fe2000f8e0200 */
[----:B------:R-:W2:Y:S04]  /*0a00*/  @P1 LDG.E.64 R6, desc[UR16][R6.64] ;  /* 0x0000001006061981 */ /* 0x000ea8000c1e1b00 */
[----:B------:R-:W2:Y:S01]  /*0a10*/  @P1 LDG.E.64 R8, desc[UR16][R8.64+0x8] ;  /* 0x0000081008081981 */ /* 0x000ea2000c1e1b00 */
[----:B------:R-:W-:-:S04]  /*0a20*/  @!P0 IMAD.WIDE.U32 R14, R17, 0x8, R14 ;  /* 0x00000008110e8825 */ /* 0x000fc800078e000e */
[----:B------:R-:W-:Y:S02]  /*0a30*/  @!P0 IMAD.WIDE R10, R19, 0x8, R10 ;  /* 0x00000008130a8825 */ /* 0x000fe400078e020a */
[----:B------:R-:W3:Y:S04]  /*0a40*/  @!P0 LDG.E.64 R14, desc[UR16][R14.64] ;  /* 0x000000100e0e8981 */ /* 0x000ee8000c1e1b00 */
[----:B------:R-:W3:Y:S01]  /*0a50*/  @!P0 LDG.E.64 R10, desc[UR16][R10.64] ;  /* 0x000000100a0a8981 */ /* 0x000ee2000c1e1b00 */
[----:B----4-:R-:W-:-:S08]  /*0a60*/  @P1 DFMA R2, R2, R4, R12 ;  /* 0x000000040202122b */ /* 0x010fd0000000000c */
[----:B--2---:R-:W-:-:S08]  /*0a70*/  @P1 DFMA R12, R8, R6, R2 ;  /* 0x00000006080c122b */ /* 0x004fd00000000002 */
[----:B---3--:R-:W-:-:S11]  /*0a80*/  @!P0 DFMA R12, R14, R10, R12 ;  /* 0x0000000a0e0c822b */ /* 0x008fd6000000000c */
.L_x_2:
[----:B------:R-:W1:Y:S01]  /*0a90*/  LDC.64 R2, c[0x0][0x390] ;  /* 0x0000e400ff027b82 */ /* 0x000e620000000a00 */
[----:B------:R-:W-:-:S05]  /*0aa0*/  IADD3 R21, PT, PT, R0, R21, RZ ;  /* 0x0000001500157210 */ /* 0x000fca0007ffe0ff */
[----:B-1----:R-:W-:-:S05]  /*0ab0*/  IMAD.WIDE R2, R21, 0x8, R2 ;  /* 0x0000000815027825 */ /* 0x002fca00078e0202 */
[----:B0-----:R-:W-:Y:S01]  /*0ac0*/  STG.E.64 desc[UR16][R2.64], R12 ;  /* 0x0000000c02007986 */ /* 0x001fe2000c101b10 */
[----:B------:R-:W-:Y:S05]  /*0ad0*/  EXIT ;  /* 0x000000000000794d */ /* 0x000fea0003800000 */
.L_x_4:
[----:B------:R-:W-:-:S00]  /*0ae0*/  BRA `(.L_x_4) ;  /* 0xfffffffc00fc7947 */ /* 0x000fc0000383ffff */
[----:B------:R-:W-:-:S00]  /*0af0*/  NOP ;  /* 0x0000000000007918 */ /* 0x000fc00000000000 */
        /* <DEDUP_REMOVED lines=8> */
.L_x_5:


//--------------------- .nv.shared.reserved.0     --------------------------
	.section	.nv.shared.reserved.0,"aw",@nobits
	.weak		__nv_reservedSMEM_offset_0_alias
	.size		__nv_reservedSMEM_offset_0_alias, 0, 64
	.other		__nv_reservedSMEM_offset_0_alias,@"STO_CUDA_RESERVED_SHARED STV_DEFAULT"
__nv_reservedSMEM_offset_0_alias:
	.zero		0
	.zero		64


//--------------------- .nv.constant0._Z10multiplicaPdS_S_i --------------------------
	.section	.nv.constant0._Z10multiplicaPdS_S_i,"a",@progbits
	.sectionflags	@""
	.align	4
.nv.constant0._Z10multiplicaPdS_S_i:
	.zero		924


//--------------------- SYMBOLS --------------------------

	.type		.nv.reservedSmem.offset0,@object
	.size		.nv.reservedSmem.offset0,0x4
